//
// Generated by NVIDIA NVVM Compiler
//
// Compiler Build ID: CL-36424714
// Cuda compilation tools, release 13.0, V13.0.88
// Based on NVVM 20.0.0
//

.version 9.0
.target sm_100
.address_size 64

	// .globl	_Z13cross_entropyiiPfS_S_

.visible .entry _Z13cross_entropyiiPfS_S_(
	.param .u32 _Z13cross_entropyiiPfS_S__param_0,
	.param .u32 _Z13cross_entropyiiPfS_S__param_1,
	.param .u64 .ptr .align 1 _Z13cross_entropyiiPfS_S__param_2,
	.param .u64 .ptr .align 1 _Z13cross_entropyiiPfS_S__param_3,
	.param .u64 .ptr .align 1 _Z13cross_entropyiiPfS_S__param_4
)
{
	.reg .pred 	%p<18>;
	.reg .b32 	%r<67>;
	.reg .b32 	%f<17>;
	.reg .b64 	%rd<17>;
	.reg .b64 	%fd<136>;

	ld.param.u32 	%r22, [_Z13cross_entropyiiPfS_S__param_0];
	ld.param.u32 	%r23, [_Z13cross_entropyiiPfS_S__param_1];
	ld.param.u64 	%rd3, [_Z13cross_entropyiiPfS_S__param_2];
	ld.param.u64 	%rd5, [_Z13cross_entropyiiPfS_S__param_3];
	cvta.to.global.u64 	%rd1, %rd5;
	mov.u32 	%r24, %ctaid.x;
	mov.u32 	%r25, %ntid.x;
	mov.u32 	%r26, %tid.x;
	mad.lo.s32 	%r1, %r24, %r25, %r26;
	setp.ge.s32 	%p1, %r1, %r23;
	@%p1 bra 	$L__BB0_18;
	setp.lt.s32 	%p2, %r22, 1;
	mov.f32 	%f16, 0f00000000;
	@%p2 bra 	$L__BB0_17;
	mul.lo.s32 	%r2, %r1, %r22;
	cvta.to.global.u64 	%rd6, %rd3;
	mul.wide.s32 	%rd7, %r2, 4;
	add.s64 	%rd8, %rd6, %rd7;
	ld.global.f32 	%f11, [%rd8+4];
	cvt.f64.f32 	%fd22, %f11;
	max.f64 	%fd1, %fd22, 0d3EB0C6F7A0B5ED8D;
	{
	.reg .b32 %temp; 
	mov.b64 	{%temp, %r3}, %fd1;
	}
	{
	.reg .b32 %temp; 
	mov.b64 	{%r4, %temp}, %fd1;
	}
	mul.f64 	%fd2, %fd1, 0d4350000000000000;
	{
	.reg .b32 %temp; 
	mov.b64 	{%temp, %r5}, %fd2;
	}
	{
	.reg .b32 %temp; 
	mov.b64 	{%r6, %temp}, %fd2;
	}
	mov.b32 	%r28, 1127219200;
	mov.b32 	%r29, -2147483648;
	mov.b64 	%fd3, {%r29, %r28};
	setp.eq.s32 	%p3, %r22, 1;
	mov.f64 	%fd133, 0d0000000000000000;
	mov.b32 	%r65, 0;
	@%p3 bra 	$L__BB0_10;
	setp.lt.s32 	%p4, %r3, 1048576;
	selp.f64 	%fd23, %fd2, %fd1, %p4;
	selp.b32 	%r30, %r5, %r3, %p4;
	selp.b32 	%r31, %r6, %r4, %p4;
	add.s32 	%r7, %r30, -1;
	fma.rn.f64 	%fd24, %fd23, 0d7FF0000000000000, 0d7FF0000000000000;
	{
	.reg .b32 %temp; 
	mov.b64 	{%temp, %r32}, %fd23;
	}
	and.b32  	%r33, %r32, 2147483647;
	setp.eq.s32 	%p5, %r33, 0;
	selp.f64 	%fd4, 0dFFF0000000000000, %fd24, %p5;
	selp.b32 	%r34, -1077, -1023, %p4;
	shr.u32 	%r35, %r30, 20;
	add.s32 	%r8, %r34, %r35;
	and.b32  	%r36, %r30, 1048575;
	or.b32  	%r9, %r36, 1072693248;
	mov.b64 	%fd5, {%r31, %r9};
	{
	.reg .b32 %temp; 
	mov.b64 	{%r37, %temp}, %fd5;
	}
	{
	.reg .b32 %temp; 
	mov.b64 	{%temp, %r38}, %fd5;
	}
	add.s32 	%r39, %r38, -1048576;
	mov.b64 	%fd6, {%r37, %r39};
	and.b32  	%r40, %r22, 2147483646;
	neg.s32 	%r64, %r40;
	mov.f32 	%f16, 0f00000000;
	mov.u32 	%r63, %r2;
$L__BB0_4:
	setp.gt.u32 	%p6, %r7, 2146435070;
	mul.wide.s32 	%rd9, %r63, 4;
	add.s64 	%rd10, %rd1, %rd9;
	add.s64 	%rd2, %rd10, 4;
	ld.global.f32 	%f2, [%rd10];
	mov.f64 	%fd131, %fd4;
	@%p6 bra 	$L__BB0_6;
	setp.gt.u32 	%p7, %r9, 1073127582;
	selp.f64 	%fd25, %fd6, %fd5, %p7;
	selp.u32 	%r41, 1, 0, %p7;
	add.s32 	%r42, %r8, %r41;
	add.f64 	%fd26, %fd25, 0dBFF0000000000000;
	add.f64 	%fd27, %fd25, 0d3FF0000000000000;
	rcp.approx.ftz.f64 	%fd28, %fd27;
	neg.f64 	%fd29, %fd27;
	fma.rn.f64 	%fd30, %fd29, %fd28, 0d3FF0000000000000;
	fma.rn.f64 	%fd31, %fd30, %fd30, %fd30;
	fma.rn.f64 	%fd32, %fd31, %fd28, %fd28;
	mul.f64 	%fd33, %fd26, %fd32;
	fma.rn.f64 	%fd34, %fd26, %fd32, %fd33;
	mul.f64 	%fd35, %fd34, %fd34;
	fma.rn.f64 	%fd36, %fd35, 0d3EB1380B3AE80F1E, 0d3ED0EE258B7A8B04;
	fma.rn.f64 	%fd37, %fd36, %fd35, 0d3EF3B2669F02676F;
	fma.rn.f64 	%fd38, %fd37, %fd35, 0d3F1745CBA9AB0956;
	fma.rn.f64 	%fd39, %fd38, %fd35, 0d3F3C71C72D1B5154;
	fma.rn.f64 	%fd40, %fd39, %fd35, 0d3F624924923BE72D;
	fma.rn.f64 	%fd41, %fd40, %fd35, 0d3F8999999999A3C4;
	fma.rn.f64 	%fd42, %fd41, %fd35, 0d3FB5555555555554;
	sub.f64 	%fd43, %fd26, %fd34;
	add.f64 	%fd44, %fd43, %fd43;
	neg.f64 	%fd45, %fd34;
	fma.rn.f64 	%fd46, %fd45, %fd26, %fd44;
	mul.f64 	%fd47, %fd32, %fd46;
	mul.f64 	%fd48, %fd35, %fd42;
	fma.rn.f64 	%fd49, %fd48, %fd34, %fd47;
	xor.b32  	%r43, %r42, -2147483648;
	mov.b32 	%r44, 1127219200;
	mov.b64 	%fd50, {%r43, %r44};
	sub.f64 	%fd51, %fd50, %fd3;
	fma.rn.f64 	%fd52, %fd51, 0d3FE62E42FEFA39EF, %fd34;
	fma.rn.f64 	%fd53, %fd51, 0dBFE62E42FEFA39EF, %fd52;
	sub.f64 	%fd54, %fd53, %fd34;
	sub.f64 	%fd55, %fd49, %fd54;
	fma.rn.f64 	%fd56, %fd51, 0d3C7ABC9E3B39803F, %fd55;
	add.f64 	%fd131, %fd52, %fd56;
$L__BB0_6:
	cvt.f64.f32 	%fd57, %f2;
	mul.f64 	%fd58, %fd131, %fd57;
	cvt.f64.f32 	%fd59, %f16;
	sub.f64 	%fd60, %fd59, %fd58;
	cvt.rn.f32.f64 	%f3, %fd60;
	ld.global.f32 	%f4, [%rd2];
	mov.f64 	%fd132, %fd4;
	@%p6 bra 	$L__BB0_8;
	setp.gt.u32 	%p9, %r9, 1073127582;
	selp.f64 	%fd61, %fd6, %fd5, %p9;
	selp.u32 	%r45, 1, 0, %p9;
	add.s32 	%r46, %r8, %r45;
	add.f64 	%fd62, %fd61, 0dBFF0000000000000;
	add.f64 	%fd63, %fd61, 0d3FF0000000000000;
	rcp.approx.ftz.f64 	%fd64, %fd63;
	neg.f64 	%fd65, %fd63;
	fma.rn.f64 	%fd66, %fd65, %fd64, 0d3FF0000000000000;
	fma.rn.f64 	%fd67, %fd66, %fd66, %fd66;
	fma.rn.f64 	%fd68, %fd67, %fd64, %fd64;
	mul.f64 	%fd69, %fd62, %fd68;
	fma.rn.f64 	%fd70, %fd62, %fd68, %fd69;
	mul.f64 	%fd71, %fd70, %fd70;
	fma.rn.f64 	%fd72, %fd71, 0d3EB1380B3AE80F1E, 0d3ED0EE258B7A8B04;
	fma.rn.f64 	%fd73, %fd72, %fd71, 0d3EF3B2669F02676F;
	fma.rn.f64 	%fd74, %fd73, %fd71, 0d3F1745CBA9AB0956;
	fma.rn.f64 	%fd75, %fd74, %fd71, 0d3F3C71C72D1B5154;
	fma.rn.f64 	%fd76, %fd75, %fd71, 0d3F624924923BE72D;
	fma.rn.f64 	%fd77, %fd76, %fd71, 0d3F8999999999A3C4;
	fma.rn.f64 	%fd78, %fd77, %fd71, 0d3FB5555555555554;
	sub.f64 	%fd79, %fd62, %fd70;
	add.f64 	%fd80, %fd79, %fd79;
	neg.f64 	%fd81, %fd70;
	fma.rn.f64 	%fd82, %fd81, %fd62, %fd80;
	mul.f64 	%fd83, %fd68, %fd82;
	mul.f64 	%fd84, %fd71, %fd78;
	fma.rn.f64 	%fd85, %fd84, %fd70, %fd83;
	xor.b32  	%r47, %r46, -2147483648;
	mov.b32 	%r48, 1127219200;
	mov.b64 	%fd86, {%r47, %r48};
	sub.f64 	%fd87, %fd86, %fd3;
	fma.rn.f64 	%fd88, %fd87, 0d3FE62E42FEFA39EF, %fd70;
	fma.rn.f64 	%fd89, %fd87, 0dBFE62E42FEFA39EF, %fd88;
	sub.f64 	%fd90, %fd89, %fd70;
	sub.f64 	%fd91, %fd85, %fd90;
	fma.rn.f64 	%fd92, %fd87, 0d3C7ABC9E3B39803F, %fd91;
	add.f64 	%fd132, %fd88, %fd92;
$L__BB0_8:
	cvt.f64.f32 	%fd93, %f4;
	mul.f64 	%fd94, %fd132, %fd93;
	cvt.f64.f32 	%fd95, %f3;
	sub.f64 	%fd96, %fd95, %fd94;
	cvt.rn.f32.f64 	%f16, %fd96;
	add.s32 	%r64, %r64, 2;
	add.s32 	%r63, %r63, 2;
	setp.ne.s32 	%p10, %r64, 0;
	@%p10 bra 	$L__BB0_4;
	cvt.f64.f32 	%fd133, %f16;
	and.b32  	%r65, %r22, 2147483646;
$L__BB0_10:
	and.b32  	%r49, %r22, 1;
	setp.eq.b32 	%p11, %r49, 1;
	not.pred 	%p12, %p11;
	@%p12 bra 	$L__BB0_17;
	setp.lt.s32 	%p13, %r3, 1048576;
	add.s32 	%r50, %r65, %r2;
	mul.wide.s32 	%rd11, %r50, 4;
	add.s64 	%rd12, %rd1, %rd11;
	ld.global.f32 	%f13, [%rd12];
	cvt.f64.f32 	%fd13, %f13;
	selp.f64 	%fd14, %fd2, %fd1, %p13;
	selp.b32 	%r17, %r5, %r3, %p13;
	selp.b32 	%r18, %r6, %r4, %p13;
	add.s32 	%r51, %r17, -1;
	setp.lt.u32 	%p14, %r51, 2146435071;
	@%p14 bra 	$L__BB0_13;
	fma.rn.f64 	%fd97, %fd14, 0d7FF0000000000000, 0d7FF0000000000000;
	{
	.reg .b32 %temp; 
	mov.b64 	{%temp, %r52}, %fd14;
	}
	and.b32  	%r53, %r52, 2147483647;
	setp.eq.s32 	%p15, %r53, 0;
	selp.f64 	%fd135, 0dFFF0000000000000, %fd97, %p15;
	bra.uni 	$L__BB0_16;
$L__BB0_13:
	setp.lt.s32 	%p16, %r3, 1048576;
	selp.b32 	%r54, -1077, -1023, %p16;
	shr.u32 	%r55, %r17, 20;
	add.s32 	%r66, %r54, %r55;
	and.b32  	%r56, %r17, 1048575;
	or.b32  	%r57, %r56, 1072693248;
	mov.b64 	%fd134, {%r18, %r57};
	setp.lt.u32 	%p17, %r57, 1073127583;
	@%p17 bra 	$L__BB0_15;
	{
	.reg .b32 %temp; 
	mov.b64 	{%r58, %temp}, %fd134;
	}
	{
	.reg .b32 %temp; 
	mov.b64 	{%temp, %r59}, %fd134;
	}
	add.s32 	%r60, %r59, -1048576;
	mov.b64 	%fd134, {%r58, %r60};
	add.s32 	%r66, %r66, 1;
$L__BB0_15:
	add.f64 	%fd98, %fd134, 0dBFF0000000000000;
	add.f64 	%fd99, %fd134, 0d3FF0000000000000;
	rcp.approx.ftz.f64 	%fd100, %fd99;
	neg.f64 	%fd101, %fd99;
	fma.rn.f64 	%fd102, %fd101, %fd100, 0d3FF0000000000000;
	fma.rn.f64 	%fd103, %fd102, %fd102, %fd102;
	fma.rn.f64 	%fd104, %fd103, %fd100, %fd100;
	mul.f64 	%fd105, %fd98, %fd104;
	fma.rn.f64 	%fd106, %fd98, %fd104, %fd105;
	mul.f64 	%fd107, %fd106, %fd106;
	fma.rn.f64 	%fd108, %fd107, 0d3EB1380B3AE80F1E, 0d3ED0EE258B7A8B04;
	fma.rn.f64 	%fd109, %fd108, %fd107, 0d3EF3B2669F02676F;
	fma.rn.f64 	%fd110, %fd109, %fd107, 0d3F1745CBA9AB0956;
	fma.rn.f64 	%fd111, %fd110, %fd107, 0d3F3C71C72D1B5154;
	fma.rn.f64 	%fd112, %fd111, %fd107, 0d3F624924923BE72D;
	fma.rn.f64 	%fd113, %fd112, %fd107, 0d3F8999999999A3C4;
	fma.rn.f64 	%fd114, %fd113, %fd107, 0d3FB5555555555554;
	sub.f64 	%fd115, %fd98, %fd106;
	add.f64 	%fd116, %fd115, %fd115;
	neg.f64 	%fd117, %fd106;
	fma.rn.f64 	%fd118, %fd117, %fd98, %fd116;
	mul.f64 	%fd119, %fd104, %fd118;
	mul.f64 	%fd120, %fd107, %fd114;
	fma.rn.f64 	%fd121, %fd120, %fd106, %fd119;
	xor.b32  	%r61, %r66, -2147483648;
	mov.b32 	%r62, 1127219200;
	mov.b64 	%fd122, {%r61, %r62};
	sub.f64 	%fd123, %fd122, %fd3;
	fma.rn.f64 	%fd124, %fd123, 0d3FE62E42FEFA39EF, %fd106;
	fma.rn.f64 	%fd125, %fd123, 0dBFE62E42FEFA39EF, %fd124;
	sub.f64 	%fd126, %fd125, %fd106;
	sub.f64 	%fd127, %fd121, %fd126;
	fma.rn.f64 	%fd128, %fd123, 0d3C7ABC9E3B39803F, %fd127;
	add.f64 	%fd135, %fd124, %fd128;
$L__BB0_16:
	mul.f64 	%fd129, %fd135, %fd13;
	sub.f64 	%fd130, %fd133, %fd129;
	cvt.rn.f32.f64 	%f16, %fd130;
$L__BB0_17:
	ld.param.u64 	%rd16, [_Z13cross_entropyiiPfS_S__param_4];
	cvta.to.global.u64 	%rd13, %rd16;
	mul.wide.s32 	%rd14, %r1, 4;
	add.s64 	%rd15, %rd13, %rd14;
	st.global.f32 	[%rd15], %f16;
$L__BB0_18:
	ret;

}


// ===== COMPILED SASS (sm_100) =====

	.target	sm_100

	.elftype	@"ET_EXEC"


//--------------------- .note.nv.tkinfo           --------------------------
	.section	.note.nv.tkinfo,"",@"SHT_NOTE"
	.sectionflags	@"SHF_NOTE_NV_TKINFO"
	.tkinfo
        /*0018*/ 	.word	0x00000002
        /*0030*/ 	.string	""
        /*0030*/ 	.string	"ptxas"
        /*0030*/ 	.string	"Cuda compilation tools, release 13.0, V13.0.88"
        /*0030*/ 	.string	"Build cuda_13.0.r13.0/compiler.36424714_0"
        /*0030*/ 	.string	"-arch sm_100 -m 64 "



//--------------------- .note.nv.cuinfo           --------------------------
	.section	.note.nv.cuinfo,"",@"SHT_NOTE"
	.sectionflags	@"SHF_NOTE_NV_CUINFO"
        /*0018*/ 	.short	0x0002
        /*001a*/ 	.short	0x0064
        /*001c*/ 	.short	0x0082
	.zero		2


//--------------------- .nv.info                  --------------------------
	.section	.nv.info,"",@"SHT_CUDA_INFO"
	.align	4


	//----- nvinfo : EIATTR_REGCOUNT
	.align		4
        /*0000*/ 	.byte	0x04, 0x2f
        /*0002*/ 	.short	(.L_1 - .L_0)
	.align		4
.L_0:
        /*0004*/ 	.word	index@(_Z13cross_entropyiiPfS_S_)
        /*0008*/ 	.word	0x0000001f


	//----- nvinfo : EIATTR_FRAME_SIZE
	.align		4
.L_1:
        /*000c*/ 	.byte	0x04, 0x11
        /*000e*/ 	.short	(.L_3 - .L_2)
	.align		4
.L_2:
        /*0010*/ 	.word	index@(_Z13cross_entropyiiPfS_S_)
        /*0014*/ 	.word	0x00000000


	//----- nvinfo : EIATTR_MIN_STACK_SIZE
	.align		4
.L_3:
        /*0018*/ 	.byte	0x04, 0x12
        /*001a*/ 	.short	(.L_5 - .L_4)
	.align		4
.L_4:
        /*001c*/ 	.word	index@(_Z13cross_entropyiiPfS_S_)
        /*0020*/ 	.word	0x00000000
.L_5:


//--------------------- .nv.compat                --------------------------
	.section	.nv.compat,"",@"SHT_CUDA_COMPAT_INFO"
	.align	4
        /*0000*/ 	.byte	0x02, 0x09, 0x00, 0x00, 0x02, 0x02, 0x01, 0x00, 0x02, 0x05, 0x05, 0x00, 0x03, 0x07, 0x01, 0x01
        /*0010*/ 	.byte	0x02, 0x03, 0x00, 0x00, 0x02, 0x06, 0x01, 0x00, 0x04, 0x0b, 0x08, 0x00, 0x01, 0x00, 0x00, 0x00
        /*0020*/ 	.byte	0x00, 0x00, 0x00, 0x00


//--------------------- .nv.info._Z13cross_entropyiiPfS_S_ --------------------------
	.section	.nv.info._Z13cross_entropyiiPfS_S_,"",@"SHT_CUDA_INFO"
	.sectionflags	@""
	.align	4


	//----- nvinfo : EIATTR_CUDA_API_VERSION
	.align		4
        /*0000*/ 	.byte	0x04, 0x37
        /*0002*/ 	.short	(.L_7 - .L_6)
.L_6:
        /*0004*/ 	.word	0x00000082


	//----- nvinfo : EIATTR_KPARAM_INFO
	.align		4
.L_7:
        /*0008*/ 	.byte	0x04, 0x17
        /*000a*/ 	.short	(.L_9 - .L_8)
.L_8:
        /*000c*/ 	.word	0x00000000
        /*0010*/ 	.short	0x0004
        /*0012*/ 	.short	0x0018
        /*0014*/ 	.byte	0x00, 0xf5, 0x21, 0x00


	//----- nvinfo : EIATTR_KPARAM_INFO
	.align		4
.L_9:
        /*0018*/ 	.byte	0x04, 0x17
        /*001a*/ 	.short	(.L_11 - .L_10)
.L_10:
        /*001c*/ 	.word	0x00000000
        /*0020*/ 	.short	0x0003
        /*0022*/ 	.short	0x0010
        /*0024*/ 	.byte	0x00, 0xf5, 0x21, 0x00


	//----- nvinfo : EIATTR_KPARAM_INFO
	.align		4
.L_11:
        /*0028*/ 	.byte	0x04, 0x17
        /*002a*/ 	.short	(.L_13 - .L_12)
.L_12:
        /*002c*/ 	.word	0x00000000
        /*0030*/ 	.short	0x0002
        /*0032*/ 	.short	0x0008
        /*0034*/ 	.byte	0x00, 0xf5, 0x21, 0x00


	//----- nvinfo : EIATTR_KPARAM_INFO
	.align		4
.L_13:
        /*0038*/ 	.byte	0x04, 0x17
        /*003a*/ 	.short	(.L_15 - .L_14)
.L_14:
        /*003c*/ 	.word	0x00000000
        /*0040*/ 	.short	0x0001
        /*0042*/ 	.short	0x0004
        /*0044*/ 	.byte	0x00, 0xf0, 0x11, 0x00


	//----- nvinfo : EIATTR_KPARAM_INFO
	.align		4
.L_15:
        /*0048*/ 	.byte	0x04, 0x17
        /*004a*/ 	.short	(.L_17 - .L_16)
.L_16:
        /*004c*/ 	.word	0x00000000
        /*0050*/ 	.short	0x0000
        /*0052*/ 	.short	0x0000
        /*0054*/ 	.byte	0x00, 0xf0, 0x11, 0x00


	//----- nvinfo : EIATTR_SPARSE_MMA_MASK
	.align		4
.L_17:
        /*0058*/ 	.byte	0x03, 0x50
        /*005a*/ 	.short	0x0000


	//----- nvinfo : EIATTR_MAXREG_COUNT
	.align		4
        /*005c*/ 	.byte	0x03, 0x1b
        /*005e*/ 	.short	0x00ff


	//----- nvinfo : EIATTR_MERCURY_ISA_VERSION
	.align		4
        /*0060*/ 	.byte	0x03, 0x5f
        /*0062*/ 	.short	0x0101


	//----- nvinfo : EIATTR_VRC_CTA_INIT_COUNT
	.align		4
        /*0064*/ 	.byte	0x02, 0x4a
	.zero		1
	.zero		1


	//----- nvinfo : EIATTR_EXIT_INSTR_OFFSETS
	.align		4
        /*0068*/ 	.byte	0x04, 0x1c
        /*006a*/ 	.short	(.L_19 - .L_18)


	//   ....[0]....
.L_18:
        /*006c*/ 	.word	0x00000070


	//   ....[1]....
        /*0070*/ 	.word	0x00001290


	//----- nvinfo : EIATTR_CRS_STACK_SIZE
	.align		4
.L_19:
        /*0074*/ 	.byte	0x04, 0x1e
        /*0076*/ 	.short	(.L_21 - .L_20)
.L_20:
        /*0078*/ 	.word	0x00000000


	//----- nvinfo : EIATTR_CBANK_PARAM_SIZE
	.align		4
.L_21:
        /*007c*/ 	.byte	0x03, 0x19
        /*007e*/ 	.short	0x0020


	//----- nvinfo : EIATTR_PARAM_CBANK
	.align		4
        /*0080*/ 	.byte	0x04, 0x0a
        /*0082*/ 	.short	(.L_23 - .L_22)
	.align		4
.L_22:
        /*0084*/ 	.word	index@(.nv.constant0._Z13cross_entropyiiPfS_S_)
        /*0088*/ 	.short	0x0380
        /*008a*/ 	.short	0x0020


	//----- nvinfo : EIATTR_SW_WAR
	.align		4
.L_23:
        /*008c*/ 	.byte	0x04, 0x36
        /*008e*/ 	.short	(.L_25 - .L_24)
.L_24:
        /*0090*/ 	.word	0x00000008
.L_25:


//--------------------- .nv.callgraph             --------------------------
	.section	.nv.callgraph,"",@"SHT_CUDA_CALLGRAPH"
	.align	4
	.sectionentsize	8
	.align		4
        /*0000*/ 	.word	0x00000000
	.align		4
        /*0004*/ 	.word	0xffffffff
	.align		4
        /*0008*/ 	.word	0x00000000
	.align		4
        /*000c*/ 	.word	0xfffffffe
	.align		4
        /*0010*/ 	.word	0x00000000
	.align		4
        /*0014*/ 	.word	0xfffffffd
	.align		4
        /*0018*/ 	.word	0x00000000
	.align		4
        /*001c*/ 	.word	0xfffffffc


//--------------------- .text._Z13cross_entropyiiPfS_S_ --------------------------
	.section	.text._Z13cross_entropyiiPfS_S_,"ax",@progbits
	.align	128
        .global         _Z13cross_entropyiiPfS_S_
        .type           _Z13cross_entropyiiPfS_S_,@function
        .size           _Z13cross_entropyiiPfS_S_,(.L_x_10 - _Z13cross_entropyiiPfS_S_)
        .other          _Z13cross_entropyiiPfS_S_,@"STO_CUDA_ENTRY STV_DEFAULT"
_Z13cross_entropyiiPfS_S_:
.text._Z13cross_entropyiiPfS_S_:
[----:B------:R-:W-:Y:S01]  /*0000*/  LDC R1, c[0x0][0x37c] ;  /* 0x0000df00ff017b82 */ /* 0x000fe20000000800 */
[----:B------:R-:W0:Y:S07]  /*0010*/  S2R R3, SR_TID.X ;  /* 0x0000000000037919 */ /* 0x000e2e0000002100 */
[----:B------:R-:W0:Y:S01]  /*0020*/  S2UR UR4, SR_CTAID.X ;  /* 0x00000000000479c3 */ /* 0x000e220000002500 */
[----:B------:R-:W1:Y:S07]  /*0030*/  LDCU UR5, c[0x0][0x384] ;  /* 0x00007080ff0577ac */ /* 0x000e6e0008000800 */
[----:B------:R-:W0:Y:S02]  /*0040*/  LDC R0, c[0x0][0x360] ;  /* 0x0000d800ff007b82 */ /* 0x000e240000000800 */
[----:B0-----:R-:W-:-:S05]  /*0050*/  IMAD R0, R0, UR4, R3 ;  /* 0x0000000400007c24 */ /* 0x001fca000f8e0203 */
[----:B-1----:R-:W-:-:S13]  /*0060*/  ISETP.GE.AND P0, PT, R0, UR5, PT ;  /* 0x0000000500007c0c */ /* 0x002fda000bf06270 */
[----:B------:R-:W-:Y:S05]  /*0070*/  @P0 EXIT ;  /* 0x000000000000094d */ /* 0x000fea0003800000 */
[----:B------:R-:W0:Y:S01]  /*0080*/  LDCU UR6, c[0x0][0x380] ;  /* 0x00007000ff0677ac */ /* 0x000e220008000800 */
[----:B------:R-:W-:Y:S01]  /*0090*/  IMAD.MOV.U32 R12, RZ, RZ, RZ ;  /* 0x000000ffff0c7224 */ /* 0x000fe200078e00ff */
[----:B------:R-:W1:Y:S01]  /*00a0*/  LDCU.64 UR8, c[0x0][0x358] ;  /* 0x00006b00ff0877ac */ /* 0x000e620008000a00 */
[----:B0-----:R-:W-:-:S09]  /*00b0*/  UISETP.GE.AND UP0, UPT, UR6, 0x1, UPT ;  /* 0x000000010600788c */ /* 0x001fd2000bf06270 */
[----:B-1----:R-:W-:Y:S05]  /*00c0*/  BRA.U !UP0, `(.L_x_0) ;  /* 0x0000001108647547 */ /* 0x002fea000b800000 */
[----:B------:R-:W0:Y:S01]  /*00d0*/  LDC.64 R4, c[0x0][0x388] ;  /* 0x0000e200ff047b82 */ /* 0x000e220000000a00 */
[----:B------:R-:W-:-:S04]  /*00e0*/  IMAD R2, R0, UR6, RZ ;  /* 0x0000000600027c24 */ /* 0x000fc8000f8e02ff */
[----:B0-----:R-:W-:-:S06]  /*00f0*/  IMAD.WIDE R4, R2, 0x4, R4 ;  /* 0x0000000402047825 */ /* 0x001fcc00078e0204 */
[----:B------:R-:W2:Y:S01]  /*0100*/  LDG.E R4, desc[UR8][R4.64+0x4] ;  /* 0x0000040804047981 */ /* 0x000ea2000c1e1900 */
[----:B------:R-:W-:Y:S01]  /*0110*/  UMOV UR4, 0xa0b5ed8d ;  /* 0xa0b5ed8d00047882 */ /* 0x000fe20000000000 */
[----:B------:R-:W-:Y:S01]  /*0120*/  UMOV UR5, 0x3eb0c6f7 ;  /* 0x3eb0c6f700057882 */ /* 0x000fe20000000000 */
[----:B------:R-:W-:Y:S01]  /*0130*/  UISETP.NE.AND UP0, UPT, UR6, 0x1, UPT ;  /* 0x000000010600788c */ /* 0x000fe2000bf05270 */
[----:B------:R-:W-:Y:S02]  /*0140*/  UMOV UR7, UR5 ;  /* 0x0000000500077c82 */ /* 0x000fe40008000000 */
[----:B------:R-:W-:Y:S01]  /*0150*/  IMAD.U32 R8, RZ, RZ, UR7 ;  /* 0x00000007ff087e24 */ /* 0x000fe2000f8e00ff */
[----:B--2---:R0:W1:Y:S02]  /*0160*/  F2F.F64.F32 R6, R4 ;  /* 0x0000000400067310 */ /* 0x0040640000201800 */
[----:B0-----:R-:W-:Y:S01]  /*0170*/  CS2R R4, SRZ ;  /* 0x0000000000047805 */ /* 0x001fe2000001ff00 */
[----:B-1----:R-:W-:Y:S01]  /*0180*/  DSETP.MAX.AND P0, P1, R6, UR4, PT ;  /* 0x0000000406007e2a */ /* 0x002fe2000b90f000 */
[----:B------:R-:W-:-:S05]  /*0190*/  IMAD.MOV.U32 R3, RZ, RZ, R7 ;  /* 0x000000ffff037224 */ /* 0x000fca00078e0007 */
[----:B------:R-:W-:Y:S02]  /*01a0*/  FSEL R3, R3, UR7, P0 ;  /* 0x0000000703037c08 */ /* 0x000fe40008000000 */
[----:B------:R-:W-:Y:S01]  /*01b0*/  SEL R6, R6, UR4, P0 ;  /* 0x0000000406067c07 */ /* 0x000fe20008000000 */
[----:B------:R-:W-:-:S05]  /*01c0*/  UMOV UR4, URZ ;  /* 0x000000ff00047c82 */ /* 0x000fca0008000000 */
[----:B------:R-:W-:-:S05]  /*01d0*/  @P1 LOP3.LUT R3, R8, 0x80000, RZ, 0xfc, !PT ;  /* 0x0008000008031812 */ /* 0x000fca00078efcff */
[----:B------:R-:W-:-:S06]  /*01e0*/  IMAD.MOV.U32 R7, RZ, RZ, R3 ;  /* 0x000000ffff077224 */ /* 0x000fcc00078e0003 */
[----:B------:R-:W-:Y:S01]  /*01f0*/  DMUL R8, R6, 1.80143985094819840000e+16 ;  /* 0x4350000006087828 */ /* 0x000fe20000000000 */
[----:B------:R-:W-:Y:S10]  /*0200*/  BRA.U !UP0, `(.L_x_1) ;  /* 0x0000000908a47547 */ /* 0x000ff4000b800000 */
[----:B------:R-:W-:Y:S01]  /*0210*/  ISETP.GE.AND P1, PT, R7, 0x100000, PT ;  /* 0x001000000700780c */ /* 0x000fe20003f26270 */
[----:B------:R-:W-:Y:S01]  /*0220*/  IMAD.MOV.U32 R4, RZ, RZ, 0x0 ;  /* 0x00000000ff047424 */ /* 0x000fe200078e00ff */
[----:B------:R-:W-:Y:S01]  /*0230*/  ULOP3.LUT UR4, UR6, 0x7ffffffe, URZ, 0xc0, !UPT ;  /* 0x7ffffffe06047892 */ /* 0x000fe2000f8ec0ff */
[----:B------:R-:W-:Y:S01]  /*0240*/  IMAD.MOV.U32 R5, RZ, RZ, 0x7ff00000 ;  /* 0x7ff00000ff057424 */ /* 0x000fe200078e00ff */
[----:B------:R-:W-:Y:S02]  /*0250*/  FSEL R10, R8, R6, !P1 ;  /* 0x00000006080a7208 */ /* 0x000fe40004800000 */
[CC--:B------:R-:W-:Y:S01]  /*0260*/  FSEL R11, R9.reuse, R7.reuse, !P1 ;  /* 0x00000007090b7208 */ /* 0x0c0fe20004800000 */
[----:B------:R-:W-:Y:S01]  /*0270*/  UIADD3 UR4, UPT, UPT, -UR4, URZ, URZ ;  /* 0x000000ff04047290 */ /* 0x000fe2000fffe1ff */
[----:B------:R-:W-:Y:S02]  /*0280*/  SEL R9, R9, R7, !P1 ;  /* 0x0000000709097207 */ /* 0x000fe40004800000 */
[----:B------:R-:W-:-:S02]  /*0290*/  LOP3.LUT P2, RZ, R11, 0x7fffffff, RZ, 0xc0, !PT ;  /* 0x7fffffff0bff7812 */ /* 0x000fc4000784c0ff */
[----:B------:R-:W-:Y:S01]  /*02a0*/  DFMA R10, R10, R4, +INF ;  /* 0x7ff000000a0a742b */ /* 0x000fe20000000004 */
[----:B------:R-:W-:Y:S01]  /*02b0*/  SHF.R.U32.HI R12, RZ, 0x14, R9 ;  /* 0x00000014ff0c7819 */ /* 0x000fe20000011609 */
[C---:B------:R-:W-:Y:S01]  /*02c0*/  VIADD R5, R9.reuse, 0xffffffff ;  /* 0xffffffff09057836 */ /* 0x040fe20000000000 */
[C---:B------:R-:W-:Y:S02]  /*02d0*/  LOP3.LUT R4, R9.reuse, 0xfffff, RZ, 0xc0, !PT ;  /* 0x000fffff09047812 */ /* 0x040fe400078ec0ff */
[----:B------:R-:W-:Y:S01]  /*02e0*/  LEA.HI R3, R9, 0xfffffbcb, RZ, 0xc ;  /* 0xfffffbcb09037811 */ /* 0x000fe200078f60ff */
[----:B------:R-:W-:Y:S01]  /*02f0*/  @P1 VIADD R3, R12, 0xfffffc01 ;  /* 0xfffffc010c031836 */ /* 0x000fe20000000000 */
[----:B------:R-:W-:Y:S02]  /*0300*/  LOP3.LUT R4, R4, 0x3ff00000, RZ, 0xfc, !PT ;  /* 0x3ff0000004047812 */ /* 0x000fe400078efcff */
[----:B------:R-:W-:Y:S01]  /*0310*/  ISETP.GT.U32.AND P0, PT, R5, 0x7feffffe, PT ;  /* 0x7feffffe0500780c */ /* 0x000fe20003f04070 */
[----:B------:R-:W-:Y:S01]  /*0320*/  IMAD.MOV.U32 R5, RZ, RZ, R2 ;  /* 0x000000ffff057224 */ /* 0x000fe200078e0002 */
[----:B------:R-:W-:Y:S01]  /*0330*/  SEL R8, R8, R6, !P1 ;  /* 0x0000000608087207 */ /* 0x000fe20004800000 */
[----:B------:R-:W-:Y:S01]  /*0340*/  VIADD R25, R4, 0xfff00000 ;  /* 0xfff0000004197836 */ /* 0x000fe20000000000 */
[----:B------:R-:W-:-:S02]  /*0350*/  FSEL R10, R10, RZ, P2 ;  /* 0x000000ff0a0a7208 */ /* 0x000fc40001000000 */
[----:B------:R-:W-:Y:S02]  /*0360*/  FSEL R11, R11, -QNAN , P2 ;  /* 0xfff000000b0b7808 */ /* 0x000fe40001000000 */
[----:B------:R-:W-:-:S07]  /*0370*/  MOV R12, RZ ;  /* 0x000000ff000c7202 */ /* 0x000fce0000000f00 */
.L_x_6:
[----:B0-----:R-:W0:Y:S02]  /*0380*/  LDC.64 R14, c[0x0][0x390] ;  /* 0x0000e400ff0e7b82 */ /* 0x001e240000000a00 */
[----:B0-----:R-:W-:-:S05]  /*0390*/  IMAD.WIDE R16, R5, 0x4, R14 ;  /* 0x0000000405107825 */ /* 0x001fca00078e020e */
[----:B------:R-:W2:Y:S04]  /*03a0*/  LDG.E R14, desc[UR8][R16.64] ;  /* 0x00000008100e7981 */ /* 0x000ea8000c1e1900 */
[----:B------:R0:W5:Y:S01]  /*03b0*/  LDG.E R24, desc[UR8][R16.64+0x4] ;  /* 0x0000040810187981 */ /* 0x000162000c1e1900 */
[----:B-1----:R-:W1:Y:S01]  /*03c0*/  F2F.F64.F32 R12, R12 ;  /* 0x0000000c000c7310 */ /* 0x002e620000201800 */
[----:B------:R-:W-:Y:S01]  /*03d0*/  BSSY.RECONVERGENT B0, `(.L_x_2) ;  /* 0x000003f000007945 */ /* 0x000fe20003800200 */
[----:B------:R-:W-:Y:S02]  /*03e0*/  IMAD.MOV.U32 R20, RZ, RZ, R10 ;  /* 0x000000ffff147224 */ /* 0x000fe400078e000a */
[----:B------:R-:W-:-:S04]  /*03f0*/  IMAD.MOV.U32 R21, RZ, RZ, R11 ;  /* 0x000000ffff157224 */ /* 0x000fc800078e000b */
[----:B--2---:R-:W2:Y:S01]  /*0400*/  F2F.F64.F32 R14, R14 ;  /* 0x0000000e000e7310 */ /* 0x004ea20000201800 */
[----:B01----:R-:W-:Y:S05]  /*0410*/  @P0 BRA `(.L_x_3) ;  /* 0x0000000000e80947 */ /* 0x003fea0003800000 */
[----:B------:R-:W-:Y:S01]  /*0420*/  ISETP.GT.U32.AND P1, PT, R4, 0x3ff6a09e, PT ;  /* 0x3ff6a09e0400780c */ /* 0x000fe20003f24070 */
[----:B------:R-:W-:Y:S01]  /*0430*/  IMAD.MOV.U32 R16, RZ, RZ, RZ ;  /* 0x000000ffff107224 */ /* 0x000fe200078e00ff */
[----:B------:R-:W-:Y:S01]  /*0440*/  UMOV UR6, 0x3ae80f1e ;  /* 0x3ae80f1e00067882 */ /* 0x000fe20000000000 */
[----:B------:R-:W-:Y:S01]  /*0450*/  UMOV UR7, 0x3eb1380b ;  /* 0x3eb1380b00077882 */ /* 0x000fe20000000000 */
[----:B------:R-:W-:Y:S01]  /*0460*/  FSEL R9, R25, R4, P1 ;  /* 0x0000000419097208 */ /* 0x000fe20000800000 */
[----:B------:R-:W-:-:S05]  /*0470*/  VIADD R28, R3, 0x1 ;  /* 0x00000001031c7836 */ /* 0x000fca0000000000 */
[C---:B------:R-:W-:Y:S02]  /*0480*/  DADD R20, R8.reuse, 1 ;  /* 0x3ff0000008147429 */ /* 0x040fe40000000000 */
[----:B------:R-:W-:Y:S01]  /*0490*/  DADD R18, R8, -1 ;  /* 0xbff0000008127429 */ /* 0x000fe20000000000 */
[----:B------:R-:W-:-:S03]  /*04a0*/  @!P1 IMAD.MOV R28, RZ, RZ, R3 ;  /* 0x000000ffff1c9224 */ /* 0x000fc600078e0203 */
[----:B------:R-:W0:Y:S02]  /*04b0*/  MUFU.RCP64H R17, R21 ;  /* 0x0000001500117308 */ /* 0x000e240000001800 */
[----:B0-----:R-:W-:-:S08]  /*04c0*/  DFMA R26, -R20, R16, 1 ;  /* 0x3ff00000141a742b */ /* 0x001fd00000000110 */
[----:B------:R-:W-:-:S08]  /*04d0*/  DFMA R26, R26, R26, R26 ;  /* 0x0000001a1a1a722b */ /* 0x000fd0000000001a */
[----:B------:R-:W-:-:S08]  /*04e0*/  DFMA R26, R16, R26, R16 ;  /* 0x0000001a101a722b */ /* 0x000fd00000000010 */
[----:B------:R-:W-:-:S08]  /*04f0*/  DMUL R22, R18, R26 ;  /* 0x0000001a12167228 */ /* 0x000fd00000000000 */
[----:B------:R-:W-:-:S08]  /*0500*/  DFMA R22, R18, R26, R22 ;  /* 0x0000001a1216722b */ /* 0x000fd00000000016 */
[----:B------:R-:W-:Y:S02]  /*0510*/  DADD R16, R18, -R22 ;  /* 0x0000000012107229 */ /* 0x000fe40000000816 */
[----:B------:R-:W-:-:S06]  /*0520*/  DMUL R20, R22, R22 ;  /* 0x0000001616147228 */ /* 0x000fcc0000000000 */
[----:B------:R-:W-:-:S08]  /*0530*/  DADD R16, R16, R16 ;  /* 0x0000000010107229 */ /* 0x000fd00000000010 */
[----:B------:R-:W-:Y:S01]  /*0540*/  DFMA R16, R18, -R22, R16 ;  /* 0x800000161210722b */ /* 0x000fe20000000010 */
[----:B------:R-:W-:Y:S01]  /*0550*/  IMAD.MOV.U32 R18, RZ, RZ, -0x748574fc ;  /* 0x8b7a8b04ff127424 */ /* 0x000fe200078e00ff */
[----:B------:R-:W-:-:S06]  /*0560*/  MOV R19, 0x3ed0ee25 ;  /* 0x3ed0ee2500137802 */ /* 0x000fcc0000000f00 */
[----:B------:R-:W-:Y:S02]  /*0570*/  DMUL R16, R26, R16 ;  /* 0x000000101a107228 */ /* 0x000fe40000000000 */
[----:B------:R-:W-:Y:S01]  /*0580*/  DFMA R18, R20, UR6, R18 ;  /* 0x0000000614127c2b */ /* 0x000fe20008000012 */
[----:B------:R-:W-:Y:S01]  /*0590*/  UMOV UR6, 0x9f02676f ;  /* 0x9f02676f00067882 */ /* 0x000fe20000000000 */
[----:B------:R-:W-:-:S06]  /*05a0*/  UMOV UR7, 0x3ef3b266 ;  /* 0x3ef3b26600077882 */ /* 0x000fcc0000000000 */
[----:B------:R-:W-:Y:S01]  /*05b0*/  DFMA R18, R20, R18, UR6 ;  /* 0x0000000614127e2b */ /* 0x000fe20008000012 */
        /* <DEDUP_REMOVED lines=13> */
[----:B------:R-:W-:Y:S01]  /*0690*/  LOP3.LUT R18, R28, 0x80000000, RZ, 0x3c, !PT ;  /* 0x800000001c127812 */ /* 0x000fe200078e3cff */
[----:B------:R-:W-:Y:S01]  /*06a0*/  IMAD.MOV.U32 R19, RZ, RZ, 0x43300000 ;  /* 0x43300000ff137424 */ /* 0x000fe200078e00ff */
[----:B------:R-:W-:-:S04]  /*06b0*/  UMOV UR7, 0x3fb55555 ;  /* 0x3fb5555500077882 */ /* 0x000fc80000000000 */
[----:B------:R-:W-:Y:S01]  /*06c0*/  DFMA R26, R20, R26, UR6 ;  /* 0x00000006141a7e2b */ /* 0x000fe2000800001a */
[----:B------:R-:W-:Y:S01]  /*06d0*/  UMOV UR6, 0x80000000 ;  /* 0x8000000000067882 */ /* 0x000fe20000000000 */
[----:B------:R-:W-:Y:S02]  /*06e0*/  UMOV UR7, 0x43300000 ;  /* 0x4330000000077882 */ /* 0x000fe40000000000 */
[----:B------:R-:W-:Y:S01]  /*06f0*/  DADD R18, R18, -UR6 ;  /* 0x8000000612127e29 */ /* 0x000fe20008000000 */
[----:B------:R-:W-:Y:S01]  /*0700*/  UMOV UR6, 0xfefa39ef ;  /* 0xfefa39ef00067882 */ /* 0x000fe20000000000 */
[----:B------:R-:W-:Y:S02]  /*0710*/  UMOV UR7, 0x3fe62e42 ;  /* 0x3fe62e4200077882 */ /* 0x000fe40000000000 */
[----:B------:R-:W-:-:S04]  /*0720*/  DMUL R26, R20, R26 ;  /* 0x0000001a141a7228 */ /* 0x000fc80000000000 */
[----:B------:R-:W-:-:S04]  /*0730*/  DFMA R20, R18, UR6, R22 ;  /* 0x0000000612147c2b */ /* 0x000fc80008000016 */
[----:B------:R-:W-:-:S04]  /*0740*/  DFMA R26, R22, R26, R16 ;  /* 0x0000001a161a722b */ /* 0x000fc80000000010 */
[----:B------:R-:W-:Y:S01]  /*0750*/  DFMA R16, R18, -UR6, R20 ;  /* 0x8000000612107c2b */ /* 0x000fe20008000014 */
[----:B------:R-:W-:Y:S01]  /*0760*/  UMOV UR6, 0x3b39803f ;  /* 0x3b39803f00067882 */ /* 0x000fe20000000000 */
[----:B------:R-:W-:-:S06]  /*0770*/  UMOV UR7, 0x3c7abc9e ;  /* 0x3c7abc9e00077882 */ /* 0x000fcc0000000000 */
[----:B------:R-:W-:-:S08]  /*0780*/  DADD R16, -R22, R16 ;  /* 0x0000000016107229 */ /* 0x000fd00000000110 */
[----:B------:R-:W-:-:S08]  /*0790*/  DADD R16, R26, -R16 ;  /* 0x000000001a107229 */ /* 0x000fd00000000810 */
[----:B------:R-:W-:-:S08]  /*07a0*/  DFMA R16, R18, UR6, R16 ;  /* 0x0000000612107c2b */ /* 0x000fd00008000010 */
[----:B------:R-:W-:-:S11]  /*07b0*/  DADD R20, R20, R16 ;  /* 0x0000000014147229 */ /* 0x000fd60000000010 */
.L_x_3:
[----:B------:R-:W-:Y:S05]  /*07c0*/  BSYNC.RECONVERGENT B0 ;  /* 0x0000000000007941 */ /* 0x000fea0003800200 */
.L_x_2:
[----:B--2---:R-:W-:Y:S01]  /*07d0*/  DFMA R12, R14, -R20, R12 ;  /* 0x800000140e0c722b */ /* 0x004fe2000000000c */
[----:B------:R-:W-:Y:S01]  /*07e0*/  BSSY.RECONVERGENT B0, `(.L_x_4) ;  /* 0x0000040000007945 */ /* 0x000fe20003800200 */
[----:B------:R-:W-:Y:S02]  /*07f0*/  IMAD.MOV.U32 R14, RZ, RZ, R10 ;  /* 0x000000ffff0e7224 */ /* 0x000fe400078e000a */
[----:B------:R-:W-:Y:S02]  /*0800*/  IMAD.MOV.U32 R15, RZ, RZ, R11 ;  /* 0x000000ffff0f7224 */ /* 0x000fe400078e000b */
[----:B------:R0:W1:Y:S01]  /*0810*/  F2F.F32.F64 R26, R12 ;  /* 0x0000000c001a7310 */ /* 0x0000620000301000 */
[----:B------:R-:W-:Y:S05]  /*0820*/  @P0 BRA `(.L_x_5) ;  /* 0x0000000000ec0947 */ /* 0x000fea0003800000 */
[----:B------:R-:W-:Y:S01]  /*0830*/  ISETP.GT.U32.AND P1, PT, R4, 0x3ff6a09e, PT ;  /* 0x3ff6a09e0400780c */ /* 0x000fe20003f24070 */
[----:B------:R-:W-:Y:S01]  /*0840*/  IMAD.MOV.U32 R18, RZ, RZ, R8 ;  /* 0x000000ffff127224 */ /* 0x000fe200078e0008 */
[----:B------:R-:W-:Y:S01]  /*0850*/  MOV R14, RZ ;  /* 0x000000ff000e7202 */ /* 0x000fe20000000f00 */
[----:B------:R-:W-:Y:S01]  /*0860*/  IMAD.MOV.U32 R20, RZ, RZ, -0x748574fc ;  /* 0x8b7a8b04ff147424 */ /* 0x000fe200078e00ff */
[----:B------:R-:W-:Y:S01]  /*0870*/  FSEL R19, R25, R4, P1 ;  /* 0x0000000419137208 */ /* 0x000fe20000800000 */
[----:B------:R-:W-:Y:S01]  /*0880*/  IMAD.MOV.U32 R21, RZ, RZ, 0x3ed0ee25 ;  /* 0x3ed0ee25ff157424 */ /* 0x000fe200078e00ff */
[----:B------:R-:W-:Y:S01]  /*0890*/  UMOV UR6, 0x3ae80f1e ;  /* 0x3ae80f1e00067882 */ /* 0x000fe20000000000 */
[----:B------:R-:W-:Y:S01]  /*08a0*/  UMOV UR7, 0x3eb1380b ;  /* 0x3eb1380b00077882 */ /* 0x000fe20000000000 */
[----:B------:R-:W-:Y:S02]  /*08b0*/  VIADD R27, R3, 0x1 ;  /* 0x00000001031b7836 */ /* 0x000fe40000000000 */
[----:B------:R-:W-:-:S02]  /*08c0*/  DADD R22, R18, 1 ;  /* 0x3ff0000012167429 */ /* 0x000fc40000000000 */
        /* <DEDUP_REMOVED lines=8> */
[----:B------:R-:W-:Y:S02]  /*0950*/  DMUL R12, R16, R16 ;  /* 0x00000010100c7228 */ /* 0x000fe40000000000 */
[----:B------:R-:W-:-:S06]  /*0960*/  DADD R22, R18, -R16 ;  /* 0x0000000012167229 */ /* 0x000fcc0000000810 */
[----:B------:R-:W-:Y:S01]  /*0970*/  DFMA R20, R12, UR6, R20 ;  /* 0x000000060c147c2b */ /* 0x000fe20008000014 */
[----:B------:R-:W-:Y:S01]  /*0980*/  UMOV UR6, 0x9f02676f ;  /* 0x9f02676f00067882 */ /* 0x000fe20000000000 */
[----:B------:R-:W-:Y:S01]  /*0990*/  UMOV UR7, 0x3ef3b266 ;  /* 0x3ef3b26600077882 */ /* 0x000fe20000000000 */
[----:B------:R-:W-:-:S05]  /*09a0*/  DADD R22, R22, R22 ;  /* 0x0000000016167229 */ /* 0x000fca0000000016 */
[----:B------:R-:W-:Y:S01]  /*09b0*/  DFMA R20, R12, R20, UR6 ;  /* 0x000000060c147e2b */ /* 0x000fe20008000014 */
[----:B------:R-:W-:Y:S01]  /*09c0*/  UMOV UR6, 0xa9ab0956 ;  /* 0xa9ab095600067882 */ /* 0x000fe20000000000 */
[----:B------:R-:W-:Y:S01]  /*09d0*/  UMOV UR7, 0x3f1745cb ;  /* 0x3f1745cb00077882 */ /* 0x000fe20000000000 */
[----:B------:R-:W-:-:S05]  /*09e0*/  DFMA R22, R18, -R16, R22 ;  /* 0x800000101216722b */ /* 0x000fca0000000016 */
[----:B------:R-:W-:Y:S01]  /*09f0*/  DFMA R20, R12, R20, UR6 ;  /* 0x000000060c147e2b */ /* 0x000fe20008000014 */
[----:B------:R-:W-:Y:S01]  /*0a00*/  UMOV UR6, 0x2d1b5154 ;  /* 0x2d1b515400067882 */ /* 0x000fe20000000000 */
[----:B------:R-:W-:Y:S01]  /*0a10*/  UMOV UR7, 0x3f3c71c7 ;  /* 0x3f3c71c700077882 */ /* 0x000fe20000000000 */
[----:B------:R-:W-:-:S05]  /*0a20*/  DMUL R22, R14, R22 ;  /* 0x000000160e167228 */ /* 0x000fca0000000000 */
        /* <DEDUP_REMOVED lines=14> */
[----:B------:R-:W-:Y:S01]  /*0b10*/  DFMA R18, R12, R18, UR6 ;  /* 0x000000060c127e2b */ /* 0x000fe20008000012 */
[----:B------:R-:W-:Y:S01]  /*0b20*/  UMOV UR6, 0xfefa39ef ;  /* 0xfefa39ef00067882 */ /* 0x000fe20000000000 */
[----:B------:R-:W-:-:S02]  /*0b30*/  UMOV UR7, 0x3fe62e42 ;  /* 0x3fe62e4200077882 */ /* 0x000fc40000000000 */
[----:B------:R-:W-:-:S04]  /*0b40*/  DFMA R14, R20, UR6, R16 ;  /* 0x00000006140e7c2b */ /* 0x000fc80008000010 */
[----:B------:R-:W-:-:S04]  /*0b50*/  DMUL R18, R12, R18 ;  /* 0x000000120c127228 */ /* 0x000fc80000000000 */
[----:B------:R-:W-:Y:S01]  /*0b60*/  DFMA R12, R20, -UR6, R14 ;  /* 0x80000006140c7c2b */ /* 0x000fe2000800000e */
[----:B------:R-:W-:Y:S01]  /*0b70*/  UMOV UR6, 0x3b39803f ;  /* 0x3b39803f00067882 */ /* 0x000fe20000000000 */
[----:B------:R-:W-:Y:S02]  /*0b80*/  UMOV UR7, 0x3c7abc9e ;  /* 0x3c7abc9e00077882 */ /* 0x000fe40000000000 */
[----:B------:R-:W-:-:S04]  /*0b90*/  DFMA R18, R16, R18, R22 ;  /* 0x000000121012722b */ /* 0x000fc80000000016 */
[----:B------:R-:W-:-:S08]  /*0ba0*/  DADD R12, -R16, R12 ;  /* 0x00000000100c7229 */ /* 0x000fd0000000010c */
[----:B------:R-:W-:-:S08]  /*0bb0*/  DADD R12, R18, -R12 ;  /* 0x00000000120c7229 */ /* 0x000fd0000000080c */
[----:B------:R-:W-:-:S08]  /*0bc0*/  DFMA R12, R20, UR6, R12 ;  /* 0x00000006140c7c2b */ /* 0x000fd0000800000c */
[----:B------:R-:W-:-:S11]  /*0bd0*/  DADD R14, R14, R12 ;  /* 0x000000000e0e7229 */ /* 0x000fd6000000000c */
.L_x_5:
[----:B------:R-:W-:Y:S05]  /*0be0*/  BSYNC.RECONVERGENT B0 ;  /* 0x0000000000007941 */ /* 0x000fea0003800200 */
.L_x_4:
[----:B0----5:R-:W-:Y:S01]  /*0bf0*/  F2F.F64.F32 R12, R24 ;  /* 0x00000018000c7310 */ /* 0x021fe20000201800 */
[----:B------:R-:W-:Y:S01]  /*0c00*/  UIADD3 UR4, UPT, UPT, UR4, 0x2, URZ ;  /* 0x0000000204047890 */ /* 0x000fe2000fffe0ff */
[----:B------:R-:W-:-:S03]  /*0c10*/  VIADD R5, R5, 0x2 ;  /* 0x0000000205057836 */ /* 0x000fc60000000000 */
[----:B------:R-:W-:-:S03]  /*0c20*/  UISETP.NE.AND UP0, UPT, UR4, URZ, UPT ;  /* 0x000000ff0400728c */ /* 0x000fc6000bf05270 */
[----:B-1----:R-:W0:Y:S02]  /*0c30*/  F2F.F64.F32 R26, R26 ;  /* 0x0000001a001a7310 */ /* 0x002e240000201800 */
[----:B0-----:R-:W-:-:S10]  /*0c40*/  DFMA R12, R12, -R14, R26 ;  /* 0x8000000e0c0c722b */ /* 0x001fd4000000001a */
[----:B------:R0:W1:Y:S01]  /*0c50*/  F2F.F32.F64 R12, R12 ;  /* 0x0000000c000c7310 */ /* 0x0000620000301000 */
[----:B------:R-:W-:Y:S05]  /*0c60*/  BRA.U UP0, `(.L_x_6) ;  /* 0xfffffff500c47547 */ /* 0x000fea000b83ffff */
[----:B------:R-:W2:Y:S01]  /*0c70*/  LDCU UR6, c[0x0][0x380] ;  /* 0x00007000ff0677ac */ /* 0x000ea20008000800 */
[----:B-1----:R1:W3:Y:S02]  /*0c80*/  F2F.F64.F32 R4, R12 ;  /* 0x0000000c00047310 */ /* 0x0022e40000201800 */
[----:B-123--:R-:W-:-:S12]  /*0c90*/  ULOP3.LUT UR4, UR6, 0x7ffffffe, URZ, 0xc0, !UPT ;  /* 0x7ffffffe06047892 */ /* 0x00efd8000f8ec0ff */
.L_x_1:
[----:B------:R-:W-:-:S04]  /*0ca0*/  ULOP3.LUT UR5, UR6, 0x1, URZ, 0xc0, !UPT ;  /* 0x0000000106057892 */ /* 0x000fc8000f8ec0ff */
[----:B------:R-:W-:-:S09]  /*0cb0*/  UISETP.NE.U32.AND UP0, UPT, UR5, 0x1, UPT ;  /* 0x000000010500788c */ /* 0x000fd2000bf05070 */
[----:B------:R-:W-:Y:S05]  /*0cc0*/  BRA.U UP0, `(.L_x_0) ;  /* 0x0000000500647547 */ /* 0x000fea000b800000 */
[----:B------:R-:W1:Y:S01]  /*0cd0*/  LDC.64 R8, c[0x0][0x390] ;  /* 0x0000e400ff087b82 */ /* 0x000e620000000a00 */
[----:B------:R-:W-:-:S05]  /*0ce0*/  IADD3 R3, PT, PT, R2, UR4, RZ ;  /* 0x0000000402037c10 */ /* 0x000fca000fffe0ff */
[----:B-1----:R-:W-:-:S06]  /*0cf0*/  IMAD.WIDE R2, R3, 0x4, R8 ;  /* 0x0000000403027825 */ /* 0x002fcc00078e0208 */
[----:B------:R-:W2:Y:S01]  /*0d00*/  LDG.E R2, desc[UR8][R2.64] ;  /* 0x0000000802027981 */ /* 0x000ea2000c1e1900 */
[----:B------:R-:W-:Y:S01]  /*0d10*/  DMUL R14, R6, 1.80143985094819840000e+16 ;  /* 0x43500000060e7828 */ /* 0x000fe20000000000 */
[----:B------:R-:W-:Y:S01]  /*0d20*/  ISETP.GE.AND P0, PT, R7, 0x100000, PT ;  /* 0x001000000700780c */ /* 0x000fe20003f06270 */
[----:B------:R-:W-:Y:S08]  /*0d30*/  BSSY.RECONVERGENT B0, `(.L_x_7) ;  /* 0x0000050000007945 */ /* 0x000ff00003800200 */
[----:B------:R-:W-:-:S02]  /*0d40*/  SEL R8, R15, R7, !P0 ;  /* 0x000000070f087207 */ /* 0x000fc40004000000 */
[-C--:B------:R-:W-:Y:S02]  /*0d50*/  FSEL R10, R14, R6.reuse, !P0 ;  /* 0x000000060e0a7208 */ /* 0x080fe40004000000 */
[----:B------:R-:W-:Y:S01]  /*0d60*/  FSEL R11, R15, R7, !P0 ;  /* 0x000000070f0b7208 */ /* 0x000fe20004000000 */
[----:B------:R-:W-:Y:S01]  /*0d70*/  VIADD R9, R8, 0xffffffff ;  /* 0xffffffff08097836 */ /* 0x000fe20000000000 */
[----:B------:R-:W-:-:S04]  /*0d80*/  SEL R6, R14, R6, !P0 ;  /* 0x000000060e067207 */ /* 0x000fc80004000000 */
[----:B------:R-:W-:-:S13]  /*0d90*/  ISETP.GE.U32.AND P1, PT, R9, 0x7fefffff, PT ;  /* 0x7fefffff0900780c */ /* 0x000fda0003f26070 */
[----:B------:R-:W-:Y:S01]  /*0da0*/  @P1 IMAD.MOV.U32 R12, RZ, RZ, 0x0 ;  /* 0x00000000ff0c1424 */ /* 0x000fe200078e00ff */
[----:B------:R-:W-:Y:S01]  /*0db0*/  @P1 LOP3.LUT P2, RZ, R11, 0x7fffffff, RZ, 0xc0, !PT ;  /* 0x7fffffff0bff1812 */ /* 0x000fe2000784c0ff */
[----:B0-----:R-:W-:-:S06]  /*0dc0*/  @P1 IMAD.MOV.U32 R13, RZ, RZ, 0x7ff00000 ;  /* 0x7ff00000ff0d1424 */ /* 0x001fcc00078e00ff */
[----:B------:R-:W-:-:S10]  /*0dd0*/  @P1 DFMA R12, R10, R12, +INF ;  /* 0x7ff000000a0c142b */ /* 0x000fd4000000000c */
[----:B------:R-:W-:Y:S02]  /*0de0*/  @P1 FSEL R10, R12, RZ, P2 ;  /* 0x000000ff0c0a1208 */ /* 0x000fe40001000000 */
[----:B------:R-:W-:Y:S01]  /*0df0*/  @P1 FSEL R11, R13, -QNAN , P2 ;  /* 0xfff000000d0b1808 */ /* 0x000fe20001000000 */
[----:B--2---:R-:W0:Y:S01]  /*0e00*/  F2F.F64.F32 R2, R2 ;  /* 0x0000000200027310 */ /* 0x004e220000201800 */
[----:B------:R-:W-:Y:S05]  /*0e10*/  @P1 BRA `(.L_x_8) ;  /* 0x0000000400041947 */ /* 0x000fea0003800000 */
[C---:B------:R-:W-:Y:S01]  /*0e20*/  LOP3.LUT R7, R8.reuse, 0xfffff, RZ, 0xc0, !PT ;  /* 0x000fffff08077812 */ /* 0x040fe200078ec0ff */
[----:B------:R-:W-:Y:S01]  /*0e30*/  IMAD.MOV.U32 R10, RZ, RZ, RZ ;  /* 0x000000ffff0a7224 */ /* 0x000fe200078e00ff */
[----:B------:R-:W-:Y:S01]  /*0e40*/  MOV R18, 0x8b7a8b04 ;  /* 0x8b7a8b0400127802 */ /* 0x000fe20000000f00 */
[----:B------:R-:W-:Y:S01]  /*0e50*/  IMAD.MOV.U32 R19, RZ, RZ, 0x3ed0ee25 ;  /* 0x3ed0ee25ff137424 */ /* 0x000fe200078e00ff */
[----:B------:R-:W-:Y:S01]  /*0e60*/  LOP3.LUT R7, R7, 0x3ff00000, RZ, 0xfc, !PT ;  /* 0x3ff0000007077812 */ /* 0x000fe200078efcff */
[----:B------:R-:W-:Y:S01]  /*0e70*/  UMOV UR10, 0x3ae80f1e ;  /* 0x3ae80f1e000a7882 */ /* 0x000fe20000000000 */
[----:B------:R-:W-:Y:S01]  /*0e80*/  UMOV UR11, 0x3eb1380b ;  /* 0x3eb1380b000b7882 */ /* 0x000fe20000000000 */
[----:B------:R-:W-:Y:S01]  /*0e90*/  LEA.HI R20, R8, 0xfffffbcb, RZ, 0xc ;  /* 0xfffffbcb08147811 */ /* 0x000fe200078f60ff */
[----:B------:R-:W-:Y:S01]  /*0ea0*/  IMAD.MOV.U32 R21, RZ, RZ, 0x43300000 ;  /* 0x43300000ff157424 */ /* 0x000fe200078e00ff */
[----:B------:R-:W-:Y:S01]  /*0eb0*/  ISETP.GE.U32.AND P1, PT, R7, 0x3ff6a09f, PT ;  /* 0x3ff6a09f0700780c */ /* 0x000fe20003f26070 */
[----:B------:R-:W-:Y:S01]  /*0ec0*/  UMOV UR12, 0x80000000 ;  /* 0x80000000000c7882 */ /* 0x000fe20000000000 */
[----:B------:R-:W-:-:S11]  /*0ed0*/  UMOV UR13, 0x43300000 ;  /* 0x43300000000d7882 */ /* 0x000fd60000000000 */
[----:B------:R-:W-:-:S04]  /*0ee0*/  @P1 VIADD R9, R7, 0xfff00000 ;  /* 0xfff0000007091836 */ /* 0x000fc80000000000 */
[----:B------:R-:W-:Y:S01]  /*0ef0*/  @P1 IMAD.MOV.U32 R7, RZ, RZ, R9 ;  /* 0x000000ffff071224 */ /* 0x000fe200078e0009 */
[----:B------:R-:W-:-:S05]  /*0f00*/  SHF.R.U32.HI R9, RZ, 0x14, R8 ;  /* 0x00000014ff097819 */ /* 0x000fca0000011608 */
[C---:B------:R-:W-:Y:S01]  /*0f10*/  DADD R16, R6.reuse, 1 ;  /* 0x3ff0000006107429 */ /* 0x040fe20000000000 */
[----:B------:R-:W-:Y:S01]  /*0f20*/  @P0 VIADD R20, R9, 0xfffffc01 ;  /* 0xfffffc0109140836 */ /* 0x000fe20000000000 */
[----:B------:R-:W-:-:S03]  /*0f30*/  DADD R6, R6, -1 ;  /* 0xbff0000006067429 */ /* 0x000fc60000000000 */
[----:B------:R-:W-:Y:S01]  /*0f40*/  @P1 VIADD R20, R20, 0x1 ;  /* 0x0000000114141836 */ /* 0x000fe20000000000 */
[----:B------:R-:W1:Y:S04]  /*0f50*/  MUFU.RCP64H R11, R17 ;  /* 0x00000011000b7308 */ /* 0x000e680000001800 */
[----:B------:R-:W-:Y:S01]  /*0f60*/  LOP3.LUT R20, R20, 0x80000000, RZ, 0x3c, !PT ;  /* 0x8000000014147812 */ /* 0x000fe200078e3cff */
[----:B-1----:R-:W-:-:S08]  /*0f70*/  DFMA R12, -R16, R10, 1 ;  /* 0x3ff00000100c742b */ /* 0x002fd0000000010a */
        /* <DEDUP_REMOVED lines=9> */
[----:B------:R-:W-:Y:S02]  /*1010*/  DADD R18, R8, R8 ;  /* 0x0000000008127229 */ /* 0x000fe40000000008 */
[----:B------:R-:W-:Y:S01]  /*1020*/  DADD R8, R20, -UR12 ;  /* 0x8000000c14087e29 */ /* 0x000fe20008000000 */
[----:B------:R-:W-:Y:S01]  /*1030*/  UMOV UR12, 0xfefa39ef ;  /* 0xfefa39ef000c7882 */ /* 0x000fe20000000000 */
[----:B------:R-:W-:Y:S01]  /*1040*/  UMOV UR13, 0x3fe62e42 ;  /* 0x3fe62e42000d7882 */ /* 0x000fe20000000000 */
[----:B------:R-:W-:Y:S01]  /*1050*/  DFMA R16, R14, R16, UR10 ;  /* 0x0000000a0e107e2b */ /* 0x000fe20008000010 */
[----:B------:R-:W-:Y:S01]  /*1060*/  UMOV UR10, 0xa9ab0956 ;  /* 0xa9ab0956000a7882 */ /* 0x000fe20000000000 */
[----:B------:R-:W-:Y:S01]  /*1070*/  UMOV UR11, 0x3f1745cb ;  /* 0x3f1745cb000b7882 */ /* 0x000fe20000000000 */
[----:B------:R-:W-:-:S02]  /*1080*/  DFMA R18, R6, -R12, R18 ;  /* 0x8000000c0612722b */ /* 0x000fc40000000012 */
[----:B------:R-:W-:-:S03]  /*1090*/  DFMA R6, R8, UR12, R12 ;  /* 0x0000000c08067c2b */ /* 0x000fc6000800000c */
        /* <DEDUP_REMOVED lines=15> */
[----:B------:R-:W-:Y:S02]  /*1190*/  UMOV UR11, 0x3fe62e42 ;  /* 0x3fe62e42000b7882 */ /* 0x000fe40000000000 */
[----:B------:R-:W-:Y:S01]  /*11a0*/  DFMA R20, R8, -UR10, R6 ;  /* 0x8000000a08147c2b */ /* 0x000fe20008000006 */
[----:B------:R-:W-:Y:S01]  /*11b0*/  UMOV UR10, 0x3b39803f ;  /* 0x3b39803f000a7882 */ /* 0x000fe20000000000 */
[----:B------:R-:W-:Y:S02]  /*11c0*/  UMOV UR11, 0x3c7abc9e ;  /* 0x3c7abc9e000b7882 */ /* 0x000fe40000000000 */
[----:B------:R-:W-:-:S04]  /*11d0*/  DMUL R16, R14, R16 ;  /* 0x000000100e107228 */ /* 0x000fc80000000000 */
[----:B------:R-:W-:-:S04]  /*11e0*/  DADD R20, -R12, R20 ;  /* 0x000000000c147229 */ /* 0x000fc80000000114 */
[----:B------:R-:W-:-:S08]  /*11f0*/  DFMA R16, R12, R16, R18 ;  /* 0x000000100c10722b */ /* 0x000fd00000000012 */
[----:B------:R-:W-:-:S08]  /*1200*/  DADD R16, R16, -R20 ;  /* 0x0000000010107229 */ /* 0x000fd00000000814 */
[----:B------:R-:W-:-:S08]  /*1210*/  DFMA R16, R8, UR10, R16 ;  /* 0x0000000a08107c2b */ /* 0x000fd00008000010 */
[----:B------:R-:W-:-:S11]  /*1220*/  DADD R10, R6, R16 ;  /* 0x00000000060a7229 */ /* 0x000fd60000000010 */
.L_x_8:
[----:B------:R-:W-:Y:S05]  /*1230*/  BSYNC.RECONVERGENT B0 ;  /* 0x0000000000007941 */ /* 0x000fea0003800200 */
.L_x_7:
[----:B0-----:R-:W-:-:S06]  /*1240*/  DFMA R2, R2, -R10, R4 ;  /* 0x8000000a0202722b */ /* 0x001fcc0000000004 */
[----:B------:R1:W2:Y:S05]  /*1250*/  F2F.F32.F64 R12, R2 ;  /* 0x00000002000c7310 */ /* 0x0002aa0000301000 */
.L_x_0:
[----:B-1----:R-:W1:Y:S02]  /*1260*/  LDC.64 R2, c[0x0][0x398] ;  /* 0x0000e600ff027b82 */ /* 0x002e640000000a00 */
[----:B-1----:R-:W-:-:S05]  /*1270*/  IMAD.WIDE R2, R0, 0x4, R2 ;  /* 0x0000000400027825 */ /* 0x002fca00078e0202 */
[----:B--2---:R-:W-:Y:S01]  /*1280*/  STG.E desc[UR8][R2.64], R12 ;  /* 0x0000000c02007986 */ /* 0x004fe2000c101908 */
[----:B------:R-:W-:Y:S05]  /*1290*/  EXIT ;  /* 0x000000000000794d */ /* 0x000fea0003800000 */
.L_x_9:
[----:B------:R-:W-:-:S00]  /*12a0*/  BRA `(.L_x_9) ;  /* 0xfffffffc00fc7947 */ /* 0x000fc0000383ffff */
[----:B------:R-:W-:-:S00]  /*12b0*/  NOP ;  /* 0x0000000000007918 */ /* 0x000fc00000000000 */
        /* <DEDUP_REMOVED lines=12> */
.L_x_10:


//--------------------- .nv.shared.reserved.0     --------------------------
	.section	.nv.shared.reserved.0,"aw",@nobits
	.weak		__nv_reservedSMEM_offset_0_alias
	.size		__nv_reservedSMEM_offset_0_alias, 0, 64
	.other		__nv_reservedSMEM_offset_0_alias,@"STO_CUDA_RESERVED_SHARED STV_DEFAULT"
__nv_reservedSMEM_offset_0_alias:
	.zero		0
	.zero		64


//--------------------- .nv.constant0._Z13cross_entropyiiPfS_S_ --------------------------
	.section	.nv.constant0._Z13cross_entropyiiPfS_S_,"a",@progbits
	.sectionflags	@""
	.align	4
.nv.constant0._Z13cross_entropyiiPfS_S_:
	.zero		928


//--------------------- SYMBOLS --------------------------

	.type		.nv.reservedSmem.offset0,@object
	.size		.nv.reservedSmem.offset0,0x4
